	.headerflags	@"EF_CUDA_TEXMODE_UNIFIED EF_CUDA_64BIT_ADDRESS EF_CUDA_ACCELERATORS EF_CUDA_SM90 EF_CUDA_VIRTUAL_SM(EF_CUDA_SM90)"
	.elftype	@"ET_EXEC"


//--------------------- .nv.info                  --------------------------
	.section	.nv.info,"",@"SHT_CUDA_INFO"
	.align	4


	//----- nvinfo : EIATTR_REGCOUNT
	.align		4
        /*0000*/ 	.byte	0x04, 0x2f
        /*0002*/ 	.short	(.L_3 - .L_2)
	.align		4
.L_2:
        /*0004*/ 	.word	index@(triton_poi_fused__native_batch_norm_legit_no_training_hardtanh_29)
        /*0008*/ 	.word	0x00000016


	//----- nvinfo : EIATTR_MIN_STACK_SIZE
	.align		4
.L_3:
        /*000c*/ 	.byte	0x04, 0x12
        /*000e*/ 	.short	(.L_5 - .L_4)
	.align		4
.L_4:
        /*0010*/ 	.word	index@(triton_poi_fused__native_batch_norm_legit_no_training_hardtanh_29)
        /*0014*/ 	.word	0x00000000


	//----- nvinfo : EIATTR_FRAME_SIZE
	.align		4
.L_5:
        /*0018*/ 	.byte	0x04, 0x11
        /*001a*/ 	.short	(.L_7 - .L_6)
	.align		4
.L_6:
        /*001c*/ 	.word	index@(triton_poi_fused__native_batch_norm_legit_no_training_hardtanh_29)
        /*0020*/ 	.word	0x00000000


	//----- nvinfo : EIATTR_MIN_STACK_SIZE
	.align		4
.L_7:
        /*0024*/ 	.byte	0x04, 0x12
        /*0026*/ 	.short	(.L_9 - .L_8)
	.align		4
.L_8:
        /*0028*/ 	.word	index@(triton_poi_fused__native_batch_norm_legit_no_training_hardtanh_29)
        /*002c*/ 	.word	0x00000000
.L_9:


//--------------------- .nv.info.triton_poi_fused__native_batch_norm_legit_no_training_hardtanh_29 --------------------------
	.section	.nv.info.triton_poi_fused__native_batch_norm_legit_no_training_hardtanh_29,"",@"SHT_CUDA_INFO"
	.sectionflags	@""
	.align	4


	//----- nvinfo : EIATTR_CUDA_API_VERSION
	.align		4
        /*0000*/ 	.byte	0x04, 0x37
        /*0002*/ 	.short	(.L_11 - .L_10)
.L_10:
        /*0004*/ 	.word	0x0000007c


	//----- nvinfo : EIATTR_KPARAM_INFO
	.align		4
.L_11:
        /*0008*/ 	.byte	0x04, 0x17
        /*000a*/ 	.short	(.L_13 - .L_12)
.L_12:
        /*000c*/ 	.word	0x00000000
        /*0010*/ 	.short	0x0007
        /*0012*/ 	.short	0x0034
        /*0014*/ 	.byte	0x00, 0xf0, 0x11, 0x00


	//----- nvinfo : EIATTR_KPARAM_INFO
	.align		4
.L_13:
        /*0018*/ 	.byte	0x04, 0x17
        /*001a*/ 	.short	(.L_15 - .L_14)
.L_14:
        /*001c*/ 	.word	0x00000000
        /*0020*/ 	.short	0x0006
        /*0022*/ 	.short	0x0030
        /*0024*/ 	.byte	0x00, 0xf0, 0x11, 0x00


	//----- nvinfo : EIATTR_KPARAM_INFO
	.align		4
.L_15:
        /*0028*/ 	.byte	0x04, 0x17
        /*002a*/ 	.short	(.L_17 - .L_16)
.L_16:
        /*002c*/ 	.word	0x00000000
        /*0030*/ 	.short	0x0005
        /*0032*/ 	.short	0x0028
        /*0034*/ 	.byte	0x00, 0xf4, 0x21, 0x00


	//----- nvinfo : EIATTR_KPARAM_INFO
	.align		4
.L_17:
        /*0038*/ 	.byte	0x04, 0x17
        /*003a*/ 	.short	(.L_19 - .L_18)
.L_18:
        /*003c*/ 	.word	0x00000000
        /*0040*/ 	.short	0x0004
        /*0042*/ 	.short	0x0020
        /*0044*/ 	.byte	0x00, 0xf4, 0x21, 0x00


	//----- nvinfo : EIATTR_KPARAM_INFO
	.align		4
.L_19:
        /*0048*/ 	.byte	0x04, 0x17
        /*004a*/ 	.short	(.L_21 - .L_20)
.L_20:
        /*004c*/ 	.word	0x00000000
        /*0050*/ 	.short	0x0003
        /*0052*/ 	.short	0x0018
        /*0054*/ 	.byte	0x00, 0xf4, 0x21, 0x00


	//----- nvinfo : EIATTR_KPARAM_INFO
	.align		4
.L_21:
        /*0058*/ 	.byte	0x04, 0x17
        /*005a*/ 	.short	(.L_23 - .L_22)
.L_22:
        /*005c*/ 	.word	0x00000000
        /*0060*/ 	.short	0x0002
        /*0062*/ 	.short	0x0010
        /*0064*/ 	.byte	0x00, 0xf4, 0x21, 0x00


	//----- nvinfo : EIATTR_KPARAM_INFO
	.align		4
.L_23:
        /*0068*/ 	.byte	0x04, 0x17
        /*006a*/ 	.short	(.L_25 - .L_24)
.L_24:
        /*006c*/ 	.word	0x00000000
        /*0070*/ 	.short	0x0001
        /*0072*/ 	.short	0x0008
        /*0074*/ 	.byte	0x00, 0xf4, 0x21, 0x00


	//----- nvinfo : EIATTR_KPARAM_INFO
	.align		4
.L_25:
        /*0078*/ 	.byte	0x04, 0x17
        /*007a*/ 	.short	(.L_27 - .L_26)
.L_26:
        /*007c*/ 	.word	0x00000000
        /*0080*/ 	.short	0x0000
        /*0082*/ 	.short	0x0000
        /*0084*/ 	.byte	0x00, 0xf4, 0x21, 0x00


	//----- nvinfo : EIATTR_SPARSE_MMA_MASK
	.align		4
.L_27:
        /*0088*/ 	.byte	0x03, 0x50
        /*008a*/ 	.short	0x0000


	//----- nvinfo : EIATTR_MAXREG_COUNT
	.align		4
        /*008c*/ 	.byte	0x03, 0x1b
        /*008e*/ 	.short	0x00ff


	//----- nvinfo : EIATTR_EXIT_INSTR_OFFSETS
	.align		4
        /*0090*/ 	.byte	0x04, 0x1c
        /*0092*/ 	.short	(.L_29 - .L_28)


	//   ....[0]....
.L_28:
        /*0094*/ 	.word	0x000005b0


	//   ....[1]....
        /*0098*/ 	.word	0x00000650


	//----- nvinfo : EIATTR_REQNTID
	.align		4
.L_29:
        /*009c*/ 	.byte	0x04, 0x10
        /*009e*/ 	.short	(.L_31 - .L_30)
.L_30:
        /*00a0*/ 	.word	0x00000080
        /*00a4*/ 	.word	0x00000001
        /*00a8*/ 	.word	0x00000001


	//----- nvinfo : EIATTR_CBANK_PARAM_SIZE
	.align		4
.L_31:
        /*00ac*/ 	.byte	0x03, 0x19
        /*00ae*/ 	.short	0x0038


	//----- nvinfo : EIATTR_PARAM_CBANK
	.align		4
        /*00b0*/ 	.byte	0x04, 0x0a
        /*00b2*/ 	.short	(.L_33 - .L_32)
	.align		4
.L_32:
        /*00b4*/ 	.word	index@(.nv.constant0.triton_poi_fused__native_batch_norm_legit_no_training_hardtanh_29)
        /*00b8*/ 	.short	0x0210
        /*00ba*/ 	.short	0x0038


	//----- nvinfo : EIATTR_SW_WAR
	.align		4
.L_33:
        /*00bc*/ 	.byte	0x04, 0x36
        /*00be*/ 	.short	(.L_35 - .L_34)
.L_34:
        /*00c0*/ 	.word	0x00000008
.L_35:


//--------------------- .nv.callgraph             --------------------------
	.section	.nv.callgraph,"",@"SHT_CUDA_CALLGRAPH"
	.align	4
	.sectionentsize	8
	.align		4
        /*0000*/ 	.word	0x00000000
	.align		4
        /*0004*/ 	.word	0xffffffff
	.align		4
        /*0008*/ 	.word	0x00000000
	.align		4
        /*000c*/ 	.word	0xfffffffe
	.align		4
        /*0010*/ 	.word	0x00000000
	.align		4
        /*0014*/ 	.word	0xfffffffd
	.align		4
        /*0018*/ 	.word	0x00000000
	.align		4
        /*001c*/ 	.word	0xfffffffc


//--------------------- .nv.constant4             --------------------------
	.section	.nv.constant4,"a",@progbits
	.align	8
	.align		8
.nv.constant4:
        /*0000*/ 	.dword	_$_str
	.align		8
        /*0008*/ 	.dword	_$_str_$_2


//--------------------- .text.triton_poi_fused__native_batch_norm_legit_no_training_hardtanh_29 --------------------------
	.section	.text.triton_poi_fused__native_batch_norm_legit_no_training_hardtanh_29,"ax",@progbits
	.sectionflags	@"SHF_BARRIERS=1"
	.align	128
        .global         triton_poi_fused__native_batch_norm_legit_no_training_hardtanh_29
        .type           triton_poi_fused__native_batch_norm_legit_no_training_hardtanh_29,@function
        .size           triton_poi_fused__native_batch_norm_legit_no_training_hardtanh_29,(.L_x_1 - triton_poi_fused__native_batch_norm_legit_no_training_hardtanh_29)
        .other          triton_poi_fused__native_batch_norm_legit_no_training_hardtanh_29,@"STO_CUDA_ENTRY STV_DEFAULT"
triton_poi_fused__native_batch_norm_legit_no_training_hardtanh_29:
.text.triton_poi_fused__native_batch_norm_legit_no_training_hardtanh_29:
[----:B------:R-:W0:Y:S01]  /*0000*/  LDC R1, c[0x0][0x28] ;  /* 0x00000a00ff017b82 */ /* 0x000e220000000800 */
[----:B------:R-:W1:Y:S07]  /*0010*/  S2R R4, SR_CTAID.Y ;  /* 0x0000000000047919 */ /* 0x000e6e0000002600 */
[----:B------:R-:W2:Y:S01]  /*0020*/  LDC.64 R2, c[0x0][0x220] ;  /* 0x00008800ff027b82 */ /* 0x000ea20000000a00 */
[----:B------:R-:W-:Y:S01]  /*0030*/  ULDC.64 UR6, c[0x0][0x208] ;  /* 0x0000820000067ab9 */ /* 0x000fe20000000a00 */
[----:B------:R-:W3:Y:S01]  /*0040*/  S2R R0, SR_TID.X ;  /* 0x0000000000007919 */ /* 0x000ee20000002100 */
[----:B------:R-:W4:Y:S05]  /*0050*/  S2R R13, SR_CTAID.X ;  /* 0x00000000000d7919 */ /* 0x000f2a0000002500 */
[----:B------:R-:W5:Y:S08]  /*0060*/  LDC.64 R14, c[0x0][0x218] ;  /* 0x00008600ff0e7b82 */ /* 0x000f700000000a00 */
[----:B------:R-:W4:Y:S01]  /*0070*/  LDC.64 R8, c[0x0][0x230] ;  /* 0x00008c00ff087b82 */ /* 0x000f220000000a00 */
[----:B-1----:R-:W-:Y:S01]  /*0080*/  IMAD.SHL.U32 R10, R4, 0x40, RZ ;  /* 0x00000040040a7824 */ /* 0x002fe200078e00ff */
[----:B------:R-:W-:Y:S01]  /*0090*/  SHF.R.S32.HI R4, RZ, 0x19, R4 ;  /* 0x00000019ff047819 */ /* 0x000fe20000011404 */
[----:B---3--:R-:W-:-:S03]  /*00a0*/  IMAD.SHL.U32 R11, R0, 0x2, RZ ;  /* 0x00000002000b7824 */ /* 0x008fc600078e00ff */
[----:B------:R-:W-:Y:S02]  /*00b0*/  SGXT R4, R4, 0x1 ;  /* 0x000000010404781a */ /* 0x000fe40000000200 */
[----:B------:R-:W-:-:S04]  /*00c0*/  LOP3.LUT R17, R10, 0x3e, R11, 0xf8, !PT ;  /* 0x0000003e0a117812 */ /* 0x000fc800078ef80b */
[----:B------:R-:W-:-:S04]  /*00d0*/  LEA.HI R6, R4, R17, RZ, 0xa ;  /* 0x0000001104067211 */ /* 0x000fc800078f50ff */
[----:B------:R-:W-:-:S05]  /*00e0*/  LOP3.LUT R4, R6, 0xfffffc00, RZ, 0xc0, !PT ;  /* 0xfffffc0006047812 */ /* 0x000fca00078ec0ff */
[----:B------:R-:W-:Y:S02]  /*00f0*/  IMAD.IADD R17, R17, 0x1, -R4 ;  /* 0x0000000111117824 */ /* 0x000fe400078e0a04 */
[----:B------:R-:W1:Y:S02]  /*0100*/  LDC.64 R4, c[0x0][0x210] ;  /* 0x00008400ff047b82 */ /* 0x000e640000000a00 */
[----:B--2---:R-:W-:-:S06]  /*0110*/  IMAD.WIDE R2, R17, 0x4, R2 ;  /* 0x0000000411027825 */ /* 0x004fcc00078e0202 */
[----:B------:R-:W2:Y:S01]  /*0120*/  LDG.E.EL.64 R2, desc[UR6][R2.64] ;  /* 0x0000000602027981 */ /* 0x000ea2000c2e1b00 */
[----:B------:R-:W-:Y:S01]  /*0130*/  SHF.R.U32.HI R12, RZ, 0x5, R0 ;  /* 0x00000005ff0c7819 */ /* 0x000fe20000011600 */
[----:B----4-:R-:W-:Y:S02]  /*0140*/  IMAD.SHL.U32 R13, R13, 0x4, RZ ;  /* 0x000000040d0d7824 */ /* 0x010fe400078e00ff */
[----:B------:R-:W-:Y:S01]  /*0150*/  IMAD.SHL.U32 R18, R6, 0x4, RZ ;  /* 0x0000000406127824 */ /* 0x000fe200078e00ff */
[----:B------:R-:W-:Y:S01]  /*0160*/  SGXT.U32 R12, R12, 0x2 ;  /* 0x000000020c0c781a */ /* 0x000fe20000000000 */
[----:B------:R-:W3:Y:S01]  /*0170*/  LDC.64 R6, c[0x0][0x228] ;  /* 0x00008a00ff067b82 */ /* 0x000ee20000000a00 */
[----:B-----5:R-:W-:Y:S02]  /*0180*/  IMAD.WIDE R14, R17, 0x4, R14 ;  /* 0x00000004110e7825 */ /* 0x020fe400078e020e */
[----:B------:R-:W-:Y:S02]  /*0190*/  LOP3.LUT R16, R13, R12, RZ, 0xfc, !PT ;  /* 0x0000000c0d107212 */ /* 0x000fe400078efcff */
[----:B------:R-:W-:-:S02]  /*01a0*/  LOP3.LUT R19, R18, 0xfffff000, RZ, 0xc0, !PT ;  /* 0xfffff00012137812 */ /* 0x000fc400078ec0ff */
[C---:B------:R-:W-:Y:S01]  /*01b0*/  ISETP.GE.AND P0, PT, R16.reuse, 0x4, PT ;  /* 0x000000041000780c */ /* 0x040fe20003f06270 */
[----:B------:R-:W-:Y:S01]  /*01c0*/  IMAD R18, R16, 0x400, R17 ;  /* 0x0000040010127824 */ /* 0x000fe200078e0211 */
[----:B------:R-:W4:Y:S03]  /*01d0*/  LDG.E.EL.64 R14, desc[UR6][R14.64] ;  /* 0x000000060e0e7981 */ /* 0x000f26000c2e1b00 */
[----:B------:R-:W-:-:S04]  /*01e0*/  IMAD.IADD R19, R18, 0x1, R19 ;  /* 0x0000000112137824 */ /* 0x000fc800078e0213 */
[----:B-1----:R-:W-:Y:S01]  /*01f0*/  IMAD.WIDE R18, R19, 0x4, R4 ;  /* 0x0000000413127825 */ /* 0x002fe200078e0204 */
[----:B------:R-:W-:-:S03]  /*0200*/  CS2R R4, SRZ ;  /* 0x0000000000047805 */ /* 0x000fc6000001ff00 */
[----:B0-----:R-:W-:-:S03]  /*0210*/  IMAD.WIDE R8, R17, 0x4, R8 ;  /* 0x0000000411087825 */ /* 0x001fc600078e0208 */
[----:B------:R-:W4:Y:S01]  /*0220*/  @!P0 LDG.E.EL.64 R4, desc[UR6][R18.64] ;  /* 0x0000000612048981 */ /* 0x000f22000c2e1b00 */
[----:B---3--:R-:W-:-:S03]  /*0230*/  IMAD.WIDE R6, R17, 0x4, R6 ;  /* 0x0000000411067825 */ /* 0x008fc600078e0206 */
[----:B------:R-:W3:Y:S04]  /*0240*/  LDG.E.EL.64 R8, desc[UR6][R8.64] ;  /* 0x0000000608087981 */ /* 0x000ee8000c2e1b00 */
[----:B------:R-:W3:Y:S01]  /*0250*/  LDG.E.EL.64 R6, desc[UR6][R6.64] ;  /* 0x0000000606067981 */ /* 0x000ee2000c2e1b00 */
[----:B------:R-:W0:Y:S01]  /*0260*/  S2UR UR5, SR_CgaCtaId ;  /* 0x00000000000579c3 */ /* 0x000e220000008800 */
[----:B------:R-:W-:Y:S02]  /*0270*/  UMOV UR4, 0x400 ;  /* 0x0000040000047882 */ /* 0x000fe40000000000 */
[----:B0-----:R-:W-:Y:S01]  /*0280*/  UPRMT UR4, UR5, 0x654, UR4 ;  /* 0x0000065405047896 */ /* 0x001fe20008000004 */
[----:B------:R-:W-:-:S04]  /*0290*/  LOP3.LUT R13, R13, 0x2, R11, 0xf8, !PT ;  /* 0x000000020d0d7812 */ /* 0x000fc800078ef80b */
[----:B------:R-:W-:Y:S02]  /*02a0*/  ISETP.GE.AND P4, PT, R13, 0x4, PT ;  /* 0x000000040d00780c */ /* 0x000fe40003f86270 */
[----:B------:R-:W-:Y:S01]  /*02b0*/  LOP3.LUT R11, R11, 0xfc, RZ, 0xc0, !PT ;  /* 0x000000fc0b0b7812 */ /* 0x000fe200078ec0ff */
[----:B--2---:R-:W-:Y:S01]  /*02c0*/  FADD R2, R2, 9.9999997473787516356e-06 ;  /* 0x3727c5ac02027421 */ /* 0x004fe20000000000 */
[----:B------:R-:W-:-:S03]  /*02d0*/  FADD R3, R3, 9.9999997473787516356e-06 ;  /* 0x3727c5ac03037421 */ /* 0x000fc60000000000 */
[----:B------:R-:W0:Y:S08]  /*02e0*/  MUFU.SQRT R16, R2 ;  /* 0x0000000200107308 */ /* 0x000e300000002000 */
[----:B------:R-:W1:Y:S01]  /*02f0*/  MUFU.SQRT R17, R3 ;  /* 0x0000000300117308 */ /* 0x000e620000002000 */
[C---:B0-----:R-:W-:Y:S02]  /*0300*/  FSETP.GT.AND P0, PT, R16.reuse, 8.50705917302346158658e+37, PT ;  /* 0x7e8000001000780b */ /* 0x041fe40003f04000 */
[----:B------:R-:W-:-:S02]  /*0310*/  FSETP.GEU.AND P2, PT, R16, 1.175494350822287508e-38, PT ;  /* 0x008000001000780b */ /* 0x000fc40003f4e000 */
[C---:B-1----:R-:W-:Y:S02]  /*0320*/  FSETP.GT.AND P1, PT, R17.reuse, 8.50705917302346158658e+37, PT ;  /* 0x7e8000001100780b */ /* 0x042fe40003f24000 */
[----:B------:R-:W-:-:S07]  /*0330*/  FSETP.GEU.AND P3, PT, R17, 1.175494350822287508e-38, PT ;  /* 0x008000001100780b */ /* 0x000fce0003f6e000 */
[----:B------:R-:W-:-:S04]  /*0340*/  @P0 FMUL R16, R16, 0.25 ;  /* 0x3e80000010100820 */ /* 0x000fc80000400000 */
[----:B------:R-:W-:Y:S01]  /*0350*/  @!P2 FMUL R16, R16, 16777216 ;  /* 0x4b8000001010a820 */ /* 0x000fe20000400000 */
[----:B------:R-:W-:-:S04]  /*0360*/  @P1 FMUL R17, R17, 0.25 ;  /* 0x3e80000011111820 */ /* 0x000fc80000400000 */
[----:B------:R-:W-:Y:S01]  /*0370*/  @!P3 FMUL R17, R17, 16777216 ;  /* 0x4b8000001111b820 */ /* 0x000fe20000400000 */
[----:B------:R-:W0:Y:S01]  /*0380*/  MUFU.RCP R16, R16 ;  /* 0x0000001000107308 */ /* 0x000e220000001000 */
[----:B------:R-:W-:-:S07]  /*0390*/  IMAD.MOV.U32 R2, RZ, RZ, 0x3e800000 ;  /* 0x3e800000ff027424 */ /* 0x000fce00078e00ff */
[----:B------:R-:W1:Y:S01]  /*03a0*/  MUFU.RCP R17, R17 ;  /* 0x0000001100117308 */ /* 0x000e620000001000 */
[C---:B------:R-:W-:Y:S02]  /*03b0*/  FSEL R3, R2.reuse, 1, P0 ;  /* 0x3f80000002037808 */ /* 0x040fe40000000000 */
[----:B------:R-:W-:-:S03]  /*03c0*/  FSEL R2, R2, 1, P1 ;  /* 0x3f80000002027808 */ /* 0x000fc60000800000 */
[----:B------:R-:W-:Y:S02]  /*03d0*/  @!P2 FMUL R3, R3, 16777216 ;  /* 0x4b8000000303a820 */ /* 0x000fe40000400000 */
[----:B------:R-:W-:Y:S01]  /*03e0*/  @!P3 FMUL R2, R2, 16777216 ;  /* 0x4b8000000202b820 */ /* 0x000fe20000400000 */
[----:B----4-:R-:W-:Y:S01]  /*03f0*/  FADD R5, -R15, R5 ;  /* 0x000000050f057221 */ /* 0x010fe20000000100 */
[----:B------:R-:W-:Y:S01]  /*0400*/  FADD R4, -R14, R4 ;  /* 0x000000040e047221 */ /* 0x000fe20000000100 */
[----:B0-----:R-:W-:Y:S01]  /*0410*/  FMUL R3, R16, R3 ;  /* 0x0000000310037220 */ /* 0x001fe20000400000 */
[----:B-1----:R-:W-:-:S03]  /*0420*/  FMUL R2, R17, R2 ;  /* 0x0000000211027220 */ /* 0x002fc60000400000 */
[----:B------:R-:W-:Y:S01]  /*0430*/  FMUL R3, R4, R3 ;  /* 0x0000000304037220 */ /* 0x000fe20000400000 */
[----:B------:R-:W-:-:S03]  /*0440*/  FMUL R2, R5, R2 ;  /* 0x0000000205027220 */ /* 0x000fc60000400000 */
[----:B---3--:R-:W-:Y:S01]  /*0450*/  FFMA R3, R6, R3, R8 ;  /* 0x0000000306037223 */ /* 0x008fe20000000008 */
[----:B------:R-:W-:-:S04]  /*0460*/  FFMA R2, R7, R2, R9 ;  /* 0x0000000207027223 */ /* 0x000fc80000000009 */
[C---:B------:R-:W-:Y:S02]  /*0470*/  FSETP.GTU.AND P0, PT, R3.reuse, RZ, PT ;  /* 0x000000ff0300720b */ /* 0x040fe40003f0c000 */
[C---:B------:R-:W-:Y:S02]  /*0480*/  FSETP.GTU.AND P1, PT, R2.reuse, RZ, PT ;  /* 0x000000ff0200720b */ /* 0x040fe40003f2c000 */
[----:B------:R-:W-:Y:S02]  /*0490*/  FSEL R3, R3, RZ, P0 ;  /* 0x000000ff03037208 */ /* 0x000fe40000000000 */
[----:B------:R-:W-:Y:S01]  /*04a0*/  FSEL R2, R2, RZ, P1 ;  /* 0x000000ff02027208 */ /* 0x000fe20000800000 */
[----:B------:R-:W-:Y:S01]  /*04b0*/  IMAD.SHL.U32 R5, R0, 0x8, RZ ;  /* 0x0000000800057824 */ /* 0x000fe200078e00ff */
[----:B------:R-:W-:Y:S02]  /*04c0*/  FSETP.GEU.AND P2, PT, R3, 6, PT ;  /* 0x40c000000300780b */ /* 0x000fe40003f4e000 */
[----:B------:R-:W-:-:S02]  /*04d0*/  FSETP.GEU.AND P3, PT, R2, 6, PT ;  /* 0x40c000000200780b */ /* 0x000fc40003f6e000 */
[----:B------:R-:W-:Y:S02]  /*04e0*/  LOP3.LUT R4, R5, 0xf8, RZ, 0xc0, !PT ;  /* 0x000000f805047812 */ /* 0x000fe400078ec0ff */
[----:B------:R-:W-:Y:S02]  /*04f0*/  LOP3.LUT R12, R12, 0xf8, R5, 0xf8, !PT ;  /* 0x000000f80c0c7812 */ /* 0x000fe400078ef805 */
[----:B------:R-:W-:Y:S01]  /*0500*/  FSETP.NAN.AND P0, PT, R3, R3, PT ;  /* 0x000000030300720b */ /* 0x000fe20003f08000 */
[----:B------:R-:W-:Y:S01]  /*0510*/  VIADD R7, R4, UR4 ;  /* 0x0000000404077c36 */ /* 0x000fe20008000000 */
[----:B------:R-:W-:-:S03]  /*0520*/  FSETP.NAN.AND P1, PT, R2, R2, PT ;  /* 0x000000020200720b */ /* 0x000fc60003f28000 */
[----:B------:R-:W-:Y:S01]  /*0530*/  IMAD R7, R12, 0x4, R7 ;  /* 0x000000040c077824 */ /* 0x000fe200078e0207 */
[----:B------:R-:W-:Y:S02]  /*0540*/  @P2 SEL R3, R3, 0x40c00000, P0 ;  /* 0x40c0000003032807 */ /* 0x000fe40000000000 */
[----:B------:R-:W-:-:S03]  /*0550*/  @P3 SEL R2, R2, 0x40c00000, P1 ;  /* 0x40c0000002023807 */ /* 0x000fc60000800000 */
[----:B------:R0:W-:Y:S04]  /*0560*/  STS [R7], R3 ;  /* 0x0000000307007388 */ /* 0x0001e80000000800 */
[----:B------:R0:W-:Y:S01]  /*0570*/  STS [R7+0x14], R2 ;  /* 0x0000140207007388 */ /* 0x0001e20000000800 */
[----:B------:R-:W-:-:S04]  /*0580*/  LOP3.LUT R4, R5, 0x3f8, RZ, 0xc0, !PT ;  /* 0x000003f805047812 */ /* 0x000fc800078ec0ff */
[----:B------:R-:W-:Y:S01]  /*0590*/  IADD3 R4, R4, UR4, R11 ;  /* 0x0000000404047c10 */ /* 0x000fe2000fffe00b */
[----:B------:R-:W-:Y:S06]  /*05a0*/  BAR.SYNC.DEFER_BLOCKING 0x0 ;  /* 0x0000000000007b1d */ /* 0x000fec0000010000 */
[----:B0-----:R-:W-:Y:S05]  /*05b0*/  @P4 EXIT ;  /* 0x000000000000494d */ /* 0x001fea0003800000 */
[----:B------:R-:W-:Y:S01]  /*05c0*/  LDS R6, [R4] ;  /* 0x0000000004067984 */ /* 0x000fe20000000800 */
[----:B------:R-:W0:Y:S01]  /*05d0*/  LDC.64 R2, c[0x0][0x238] ;  /* 0x00008e00ff027b82 */ /* 0x000e220000000a00 */
[----:B------:R-:W-:Y:S02]  /*05e0*/  SHF.R.U32.HI R5, RZ, 0x1, R0 ;  /* 0x00000001ff057819 */ /* 0x000fe40000011600 */
[----:B------:R-:W1:Y:S02]  /*05f0*/  LDS R7, [R4+0x4] ;  /* 0x0000040004077984 */ /* 0x000e640000000800 */
[----:B------:R-:W-:-:S04]  /*0600*/  SGXT.U32 R5, R5, 0x6 ;  /* 0x000000060505781a */ /* 0x000fc80000000000 */
[----:B------:R-:W-:-:S05]  /*0610*/  LOP3.LUT R10, R10, R5, RZ, 0xfc, !PT ;  /* 0x000000050a0a7212 */ /* 0x000fca00078efcff */
[----:B------:R-:W-:-:S04]  /*0620*/  IMAD R13, R10, 0x4, R13 ;  /* 0x000000040a0d7824 */ /* 0x000fc800078e020d */
[----:B0-----:R-:W-:-:S05]  /*0630*/  IMAD.WIDE R2, R13, 0x4, R2 ;  /* 0x000000040d027825 */ /* 0x001fca00078e0202 */
[----:B-1----:R-:W-:Y:S01]  /*0640*/  STG.E.64 desc[UR6][R2.64], R6 ;  /* 0x0000000602007986 */ /* 0x002fe2000c101b06 */
[----:B------:R-:W-:Y:S05]  /*0650*/  EXIT ;  /* 0x000000000000794d */ /* 0x000fea0003800000 */
.L_x_0:
[----:B------:R-:W-:-:S00]  /*0660*/  BRA `(.L_x_0) ;  /* 0xfffffffc00fc7947 */ /* 0x000fc0000383ffff */
[----:B------:R-:W-:-:S00]  /*0670*/  NOP ;  /* 0x0000000000007918 */ /* 0x000fc00000000000 */
        /* <DEDUP_REMOVED lines=8> */
.L_x_1:


//--------------------- .nv.global.init           --------------------------
	.section	.nv.global.init,"aw",@progbits
.nv.global.init:
	.type		_$_str,@object
	.size		_$_str,(_$_str_$_2 - _$_str)
_$_str:
        /*0000*/ 	.byte	0x5f, 0x5f, 0x43, 0x55, 0x44, 0x41, 0x5f, 0x46, 0x54, 0x5a, 0x00
	.type		_$_str_$_2,@object
	.size		_$_str_$_2,(.L_1 - _$_str_$_2)
_$_str_$_2:
        /*000b*/ 	.byte	0x5f, 0x5f, 0x43, 0x55, 0x44, 0x41, 0x5f, 0x50, 0x52, 0x45, 0x43, 0x5f, 0x53, 0x51, 0x52, 0x54
        /*001b*/ 	.byte	0x00
.L_1:


//--------------------- .nv.shared.triton_poi_fused__native_batch_norm_legit_no_training_hardtanh_29 --------------------------
	.section	.nv.shared.triton_poi_fused__native_batch_norm_legit_no_training_hardtanh_29,"aw",@nobits
	.sectionflags	@""
	.align	16
	.zero		1024


//--------------------- .nv.constant0.triton_poi_fused__native_batch_norm_legit_no_training_hardtanh_29 --------------------------
	.section	.nv.constant0.triton_poi_fused__native_batch_norm_legit_no_training_hardtanh_29,"a",@progbits
	.sectionflags	@""
	.align	4
.nv.constant0.triton_poi_fused__native_batch_norm_legit_no_training_hardtanh_29:
	.zero		584
